//
// Generated by NVIDIA NVVM Compiler
//
// Compiler Build ID: CL-36424714
// Cuda compilation tools, release 13.0, V13.0.88
// Based on NVVM 20.0.0
//

.version 9.0
.target sm_100
.address_size 64

	// .globl	_Z9histogramPiS_ii
// _ZZ9histogramPiS_iiE6s_hist has been demoted

.visible .entry _Z9histogramPiS_ii(
	.param .u64 .ptr .align 1 _Z9histogramPiS_ii_param_0,
	.param .u64 .ptr .align 1 _Z9histogramPiS_ii_param_1,
	.param .u32 _Z9histogramPiS_ii_param_2,
	.param .u32 _Z9histogramPiS_ii_param_3
)
{
	.reg .pred 	%p<6>;
	.reg .b32 	%r<29>;
	.reg .b64 	%rd<9>;
	// demoted variable
	.shared .align 4 .b8 _ZZ9histogramPiS_iiE6s_hist[1024];
	ld.param.u64 	%rd2, [_Z9histogramPiS_ii_param_0];
	ld.param.u64 	%rd3, [_Z9histogramPiS_ii_param_1];
	ld.param.u32 	%r9, [_Z9histogramPiS_ii_param_2];
	ld.param.u32 	%r10, [_Z9histogramPiS_ii_param_3];
	mov.u32 	%r28, %tid.x;
	setp.ge.s32 	%p1, %r28, %r10;
	@%p1 bra 	$L__BB0_3;
	mov.u32 	%r2, %ntid.x;
	mov.u32 	%r12, _ZZ9histogramPiS_iiE6s_hist;
	mov.u32 	%r27, %r28;
$L__BB0_2:
	shl.b32 	%r11, %r27, 2;
	add.s32 	%r13, %r12, %r11;
	mov.b32 	%r14, 0;
	st.shared.u32 	[%r13], %r14;
	add.s32 	%r27, %r27, %r2;
	setp.lt.s32 	%p2, %r27, %r10;
	@%p2 bra 	$L__BB0_2;
$L__BB0_3:
	bar.sync 	0;
	mov.u32 	%r15, %ctaid.x;
	mov.u32 	%r5, %ntid.x;
	mad.lo.s32 	%r6, %r15, %r5, %r28;
	setp.ge.s32 	%p3, %r6, %r9;
	@%p3 bra 	$L__BB0_5;
	cvta.to.global.u64 	%rd4, %rd2;
	mul.wide.s32 	%rd5, %r6, 4;
	add.s64 	%rd6, %rd4, %rd5;
	ld.global.u32 	%r16, [%rd6];
	rem.s32 	%r17, %r16, %r10;
	shl.b32 	%r18, %r17, 2;
	mov.u32 	%r19, _ZZ9histogramPiS_iiE6s_hist;
	add.s32 	%r20, %r19, %r18;
	atom.shared.add.u32 	%r21, [%r20], 1;
$L__BB0_5:
	setp.ge.s32 	%p4, %r28, %r10;
	bar.sync 	0;
	@%p4 bra 	$L__BB0_8;
	cvta.to.global.u64 	%rd1, %rd3;
	mov.u32 	%r23, _ZZ9histogramPiS_iiE6s_hist;
$L__BB0_7:
	mul.wide.s32 	%rd7, %r28, 4;
	add.s64 	%rd8, %rd1, %rd7;
	shl.b32 	%r22, %r28, 2;
	add.s32 	%r24, %r23, %r22;
	ld.shared.u32 	%r25, [%r24];
	atom.global.add.u32 	%r26, [%rd8], %r25;
	add.s32 	%r28, %r28, %r5;
	setp.lt.s32 	%p5, %r28, %r10;
	@%p5 bra 	$L__BB0_7;
$L__BB0_8:
	ret;

}


// ===== COMPILED SASS (sm_100) =====

	.target	sm_100

	.elftype	@"ET_EXEC"


//--------------------- .note.nv.tkinfo           --------------------------
	.section	.note.nv.tkinfo,"",@"SHT_NOTE"
	.sectionflags	@"SHF_NOTE_NV_TKINFO"
	.tkinfo
        /*0018*/ 	.word	0x00000002
        /*0030*/ 	.string	""
        /*0030*/ 	.string	"ptxas"
        /*0030*/ 	.string	"Cuda compilation tools, release 13.0, V13.0.88"
        /*0030*/ 	.string	"Build cuda_13.0.r13.0/compiler.36424714_0"
        /*0030*/ 	.string	"-arch sm_100 -m 64 "



//--------------------- .note.nv.cuinfo           --------------------------
	.section	.note.nv.cuinfo,"",@"SHT_NOTE"
	.sectionflags	@"SHF_NOTE_NV_CUINFO"
        /*0018*/ 	.short	0x0002
        /*001a*/ 	.short	0x0064
        /*001c*/ 	.short	0x0082
	.zero		2


//--------------------- .nv.info                  --------------------------
	.section	.nv.info,"",@"SHT_CUDA_INFO"
	.align	4


	//----- nvinfo : EIATTR_REGCOUNT
	.align		4
        /*0000*/ 	.byte	0x04, 0x2f
        /*0002*/ 	.short	(.L_1 - .L_0)
	.align		4
.L_0:
        /*0004*/ 	.word	index@(_Z9histogramPiS_ii)
        /*0008*/ 	.word	0x0000000d


	//----- nvinfo : EIATTR_FRAME_SIZE
	.align		4
.L_1:
        /*000c*/ 	.byte	0x04, 0x11
        /*000e*/ 	.short	(.L_3 - .L_2)
	.align		4
.L_2:
        /*0010*/ 	.word	index@(_Z9histogramPiS_ii)
        /*0014*/ 	.word	0x00000000


	//----- nvinfo : EIATTR_MIN_STACK_SIZE
	.align		4
.L_3:
        /*0018*/ 	.byte	0x04, 0x12
        /*001a*/ 	.short	(.L_5 - .L_4)
	.align		4
.L_4:
        /*001c*/ 	.word	index@(_Z9histogramPiS_ii)
        /*0020*/ 	.word	0x00000000
.L_5:


//--------------------- .nv.compat                --------------------------
	.section	.nv.compat,"",@"SHT_CUDA_COMPAT_INFO"
	.align	4
        /*0000*/ 	.byte	0x02, 0x09, 0x00, 0x00, 0x02, 0x02, 0x01, 0x00, 0x02, 0x05, 0x05, 0x00, 0x03, 0x07, 0x01, 0x01
        /*0010*/ 	.byte	0x02, 0x03, 0x00, 0x00, 0x02, 0x06, 0x01, 0x00, 0x04, 0x0b, 0x08, 0x00, 0x09, 0x00, 0x00, 0x00
        /*0020*/ 	.byte	0x00, 0x00, 0x00, 0x00


//--------------------- .nv.info._Z9histogramPiS_ii --------------------------
	.section	.nv.info._Z9histogramPiS_ii,"",@"SHT_CUDA_INFO"
	.sectionflags	@""
	.align	4


	//----- nvinfo : EIATTR_CUDA_API_VERSION
	.align		4
        /*0000*/ 	.byte	0x04, 0x37
        /*0002*/ 	.short	(.L_7 - .L_6)
.L_6:
        /*0004*/ 	.word	0x00000082


	//----- nvinfo : EIATTR_KPARAM_INFO
	.align		4
.L_7:
        /*0008*/ 	.byte	0x04, 0x17
        /*000a*/ 	.short	(.L_9 - .L_8)
.L_8:
        /*000c*/ 	.word	0x00000000
        /*0010*/ 	.short	0x0003
        /*0012*/ 	.short	0x0014
        /*0014*/ 	.byte	0x00, 0xf0, 0x11, 0x00


	//----- nvinfo : EIATTR_KPARAM_INFO
	.align		4
.L_9:
        /*0018*/ 	.byte	0x04, 0x17
        /*001a*/ 	.short	(.L_11 - .L_10)
.L_10:
        /*001c*/ 	.word	0x00000000
        /*0020*/ 	.short	0x0002
        /*0022*/ 	.short	0x0010
        /*0024*/ 	.byte	0x00, 0xf0, 0x11, 0x00


	//----- nvinfo : EIATTR_KPARAM_INFO
	.align		4
.L_11:
        /*0028*/ 	.byte	0x04, 0x17
        /*002a*/ 	.short	(.L_13 - .L_12)
.L_12:
        /*002c*/ 	.word	0x00000000
        /*0030*/ 	.short	0x0001
        /*0032*/ 	.short	0x0008
        /*0034*/ 	.byte	0x00, 0xf5, 0x21, 0x00


	//----- nvinfo : EIATTR_KPARAM_INFO
	.align		4
.L_13:
        /*0038*/ 	.byte	0x04, 0x17
        /*003a*/ 	.short	(.L_15 - .L_14)
.L_14:
        /*003c*/ 	.word	0x00000000
        /*0040*/ 	.short	0x0000
        /*0042*/ 	.short	0x0000
        /*0044*/ 	.byte	0x00, 0xf5, 0x21, 0x00


	//----- nvinfo : EIATTR_SPARSE_MMA_MASK
	.align		4
.L_15:
        /*0048*/ 	.byte	0x03, 0x50
        /*004a*/ 	.short	0x0000


	//----- nvinfo : EIATTR_MAXREG_COUNT
	.align		4
        /*004c*/ 	.byte	0x03, 0x1b
        /*004e*/ 	.short	0x00ff


	//----- nvinfo : EIATTR_NUM_BARRIERS
	.align		4
        /*0050*/ 	.byte	0x02, 0x4c
        /*0052*/ 	.byte	0x01
	.zero		1


	//----- nvinfo : EIATTR_MERCURY_ISA_VERSION
	.align		4
        /*0054*/ 	.byte	0x03, 0x5f
        /*0056*/ 	.short	0x0101


	//----- nvinfo : EIATTR_VRC_CTA_INIT_COUNT
	.align		4
        /*0058*/ 	.byte	0x02, 0x4a
	.zero		1
	.zero		1


	//----- nvinfo : EIATTR_EXIT_INSTR_OFFSETS
	.align		4
        /*005c*/ 	.byte	0x04, 0x1c
        /*005e*/ 	.short	(.L_17 - .L_16)


	//   ....[0]....
.L_16:
        /*0060*/ 	.word	0x000003a0


	//   ....[1]....
        /*0064*/ 	.word	0x00000460


	//----- nvinfo : EIATTR_CRS_STACK_SIZE
	.align		4
.L_17:
        /*0068*/ 	.byte	0x04, 0x1e
        /*006a*/ 	.short	(.L_19 - .L_18)
.L_18:
        /*006c*/ 	.word	0x00000000


	//----- nvinfo : EIATTR_CBANK_PARAM_SIZE
	.align		4
.L_19:
        /*0070*/ 	.byte	0x03, 0x19
        /*0072*/ 	.short	0x0018


	//----- nvinfo : EIATTR_PARAM_CBANK
	.align		4
        /*0074*/ 	.byte	0x04, 0x0a
        /*0076*/ 	.short	(.L_21 - .L_20)
	.align		4
.L_20:
        /*0078*/ 	.word	index@(.nv.constant0._Z9histogramPiS_ii)
        /*007c*/ 	.short	0x0380
        /*007e*/ 	.short	0x0018


	//----- nvinfo : EIATTR_SW_WAR
	.align		4
.L_21:
        /*0080*/ 	.byte	0x04, 0x36
        /*0082*/ 	.short	(.L_23 - .L_22)
.L_22:
        /*0084*/ 	.word	0x00000008
.L_23:


//--------------------- .nv.callgraph             --------------------------
	.section	.nv.callgraph,"",@"SHT_CUDA_CALLGRAPH"
	.align	4
	.sectionentsize	8
	.align		4
        /*0000*/ 	.word	0x00000000
	.align		4
        /*0004*/ 	.word	0xffffffff
	.align		4
        /*0008*/ 	.word	0x00000000
	.align		4
        /*000c*/ 	.word	0xfffffffe
	.align		4
        /*0010*/ 	.word	0x00000000
	.align		4
        /*0014*/ 	.word	0xfffffffd
	.align		4
        /*0018*/ 	.word	0x00000000
	.align		4
        /*001c*/ 	.word	0xfffffffc


//--------------------- .text._Z9histogramPiS_ii  --------------------------
	.section	.text._Z9histogramPiS_ii,"ax",@progbits
	.align	128
        .global         _Z9histogramPiS_ii
        .type           _Z9histogramPiS_ii,@function
        .size           _Z9histogramPiS_ii,(.L_x_7 - _Z9histogramPiS_ii)
        .other          _Z9histogramPiS_ii,@"STO_CUDA_ENTRY STV_DEFAULT"
_Z9histogramPiS_ii:
.text._Z9histogramPiS_ii:
[----:B------:R-:W-:Y:S01]  /*0000*/  LDC R1, c[0x0][0x37c] ;  /* 0x0000df00ff017b82 */ /* 0x000fe20000000800 */
[----:B------:R-:W0:Y:S07]  /*0010*/  S2R R3, SR_TID.X ;  /* 0x0000000000037919 */ /* 0x000e2e0000002100 */
[----:B------:R-:W0:Y:S01]  /*0020*/  LDC R0, c[0x0][0x394] ;  /* 0x0000e500ff007b82 */ /* 0x000e220000000800 */
[----:B------:R-:W-:Y:S01]  /*0030*/  BSSY.RECONVERGENT B0, `(.L_x_0) ;  /* 0x000000d000007945 */ /* 0x000fe20003800200 */
[----:B0-----:R-:W-:-:S13]  /*0040*/  ISETP.GE.AND P0, PT, R3, R0, PT ;  /* 0x000000000300720c */ /* 0x001fda0003f06270 */
[----:B------:R-:W-:Y:S05]  /*0050*/  @P0 BRA `(.L_x_1) ;  /* 0x0000000000280947 */ /* 0x000fea0003800000 */
[----:B------:R-:W0:Y:S01]  /*0060*/  S2R R7, SR_CgaCtaId ;  /* 0x0000000000077919 */ /* 0x000e220000008800 */
[----:B------:R-:W1:Y:S01]  /*0070*/  LDC R6, c[0x0][0x360] ;  /* 0x0000d800ff067b82 */ /* 0x000e620000000800 */
[----:B------:R-:W-:Y:S01]  /*0080*/  MOV R2, 0x400 ;  /* 0x0000040000027802 */ /* 0x000fe20000000f00 */
[----:B------:R-:W-:-:S03]  /*0090*/  IMAD.MOV.U32 R5, RZ, RZ, R3 ;  /* 0x000000ffff057224 */ /* 0x000fc600078e0003 */
[----:B0-----:R-:W-:-:S07]  /*00a0*/  LEA R2, R7, R2, 0x18 ;  /* 0x0000000207027211 */ /* 0x001fce00078ec0ff */
.L_x_2:
[----:B------:R-:W-:Y:S02]  /*00b0*/  IMAD R4, R5, 0x4, R2 ;  /* 0x0000000405047824 */ /* 0x000fe400078e0202 */
[----:B-1----:R-:W-:-:S03]  /*00c0*/  IMAD.IADD R5, R6, 0x1, R5 ;  /* 0x0000000106057824 */ /* 0x002fc600078e0205 */
[----:B------:R0:W-:Y:S02]  /*00d0*/  STS [R4], RZ ;  /* 0x000000ff04007388 */ /* 0x0001e40000000800 */
[----:B------:R-:W-:-:S13]  /*00e0*/  ISETP.GE.AND P0, PT, R5, R0, PT ;  /* 0x000000000500720c */ /* 0x000fda0003f06270 */
[----:B0-----:R-:W-:Y:S05]  /*00f0*/  @!P0 BRA `(.L_x_2) ;  /* 0xfffffffc00ec8947 */ /* 0x001fea000383ffff */
.L_x_1:
[----:B------:R-:W-:Y:S05]  /*0100*/  BSYNC.RECONVERGENT B0 ;  /* 0x0000000000007941 */ /* 0x000fea0003800200 */
.L_x_0:
[----:B------:R-:W0:Y:S01]  /*0110*/  S2UR UR4, SR_CTAID.X ;  /* 0x00000000000479c3 */ /* 0x000e220000002500 */
[----:B------:R-:W1:Y:S01]  /*0120*/  LDCU UR5, c[0x0][0x390] ;  /* 0x00007200ff0577ac */ /* 0x000e620008000800 */
[----:B------:R-:W-:Y:S06]  /*0130*/  BSSY.RECONVERGENT B0, `(.L_x_3) ;  /* 0x0000025000007945 */ /* 0x000fec0003800200 */
[----:B------:R-:W-:Y:S01]  /*0140*/  BAR.SYNC.DEFER_BLOCKING 0x0 ;  /* 0x0000000000007b1d */ /* 0x000fe20000010000 */
[----:B------:R-:W-:-:S07]  /*0150*/  ISETP.GE.AND P0, PT, R3, R0, PT ;  /* 0x000000000300720c */ /* 0x000fce0003f06270 */
[----:B------:R-:W0:Y:S01]  /*0160*/  LDC R2, c[0x0][0x360] ;  /* 0x0000d800ff027b82 */ /* 0x000e220000000800 */
[----:B------:R-:W2:Y:S01]  /*0170*/  LDCU.64 UR6, c[0x0][0x358] ;  /* 0x00006b00ff0677ac */ /* 0x000ea20008000a00 */
[----:B0-----:R-:W-:-:S05]  /*0180*/  IMAD R7, R2, UR4, R3 ;  /* 0x0000000402077c24 */ /* 0x001fca000f8e0203 */
[----:B-1----:R-:W-:-:S13]  /*0190*/  ISETP.GE.AND P1, PT, R7, UR5, PT ;  /* 0x0000000507007c0c */ /* 0x002fda000bf26270 */
[----:B--2---:R-:W-:Y:S05]  /*01a0*/  @P1 BRA `(.L_x_4) ;  /* 0x0000000000741947 */ /* 0x004fea0003800000 */
[----:B------:R-:W0:Y:S02]  /*01b0*/  LDC.64 R4, c[0x0][0x380] ;  /* 0x0000e000ff047b82 */ /* 0x000e240000000a00 */
[----:B0-----:R-:W-:-:S06]  /*01c0*/  IMAD.WIDE R4, R7, 0x4, R4 ;  /* 0x0000000407047825 */ /* 0x001fcc00078e0204 */
[----:B------:R-:W2:Y:S01]  /*01d0*/  LDG.E R4, desc[UR6][R4.64] ;  /* 0x0000000604047981 */ /* 0x000ea2000c1e1900 */
[----:B------:R-:W-:Y:S01]  /*01e0*/  IABS R10, R0 ;  /* 0x00000000000a7213 */ /* 0x000fe20000000000 */
[----:B------:R-:W0:Y:S01]  /*01f0*/  S2UR UR5, SR_CgaCtaId ;  /* 0x00000000000579c3 */ /* 0x000e220000008800 */
[----:B------:R-:W-:Y:S02]  /*0200*/  UMOV UR4, 0x400 ;  /* 0x0000040000047882 */ /* 0x000fe40000000000 */
[----:B------:R-:W1:Y:S08]  /*0210*/  I2F.RP R8, R10 ;  /* 0x0000000a00087306 */ /* 0x000e700000209400 */
[----:B-1----:R-:W1:Y:S01]  /*0220*/  MUFU.RCP R8, R8 ;  /* 0x0000000800087308 */ /* 0x002e620000001000 */
[----:B0-----:R-:W-:Y:S01]  /*0230*/  ULEA UR4, UR5, UR4, 0x18 ;  /* 0x0000000405047291 */ /* 0x001fe2000f8ec0ff */
[----:B-1----:R-:W-:-:S06]  /*0240*/  VIADD R6, R8, 0xffffffe ;  /* 0x0ffffffe08067836 */ /* 0x002fcc0000000000 */
[----:B------:R0:W1:Y:S02]  /*0250*/  F2I.FTZ.U32.TRUNC.NTZ R7, R6 ;  /* 0x0000000600077305 */ /* 0x000064000021f000 */
[----:B0-----:R-:W-:Y:S02]  /*0260*/  HFMA2 R6, -RZ, RZ, 0, 0 ;  /* 0x00000000ff067431 */ /* 0x001fe400000001ff */
[----:B-1----:R-:W-:-:S04]  /*0270*/  IMAD.MOV R9, RZ, RZ, -R7 ;  /* 0x000000ffff097224 */ /* 0x002fc800078e0a07 */
[----:B------:R-:W-:-:S04]  /*0280*/  IMAD R9, R9, R10, RZ ;  /* 0x0000000a09097224 */ /* 0x000fc800078e02ff */
[----:B------:R-:W-:Y:S01]  /*0290*/  IMAD.HI.U32 R7, R7, R9, R6 ;  /* 0x0000000907077227 */ /* 0x000fe200078e0006 */
[----:B--2---:R-:W-:Y:S02]  /*02a0*/  IABS R5, R4 ;  /* 0x0000000400057213 */ /* 0x004fe40000000000 */
[----:B------:R-:W-:-:S03]  /*02b0*/  ISETP.GE.AND P3, PT, R4, RZ, PT ;  /* 0x000000ff0400720c */ /* 0x000fc60003f66270 */
[----:B------:R-:W-:-:S04]  /*02c0*/  IMAD.HI.U32 R7, R7, R5, RZ ;  /* 0x0000000507077227 */ /* 0x000fc800078e00ff */
[----:B------:R-:W-:-:S04]  /*02d0*/  IMAD.MOV R7, RZ, RZ, -R7 ;  /* 0x000000ffff077224 */ /* 0x000fc800078e0a07 */
[----:B------:R-:W-:-:S05]  /*02e0*/  IMAD R5, R10, R7, R5 ;  /* 0x000000070a057224 */ /* 0x000fca00078e0205 */
[----:B------:R-:W-:-:S13]  /*02f0*/  ISETP.GT.U32.AND P1, PT, R10, R5, PT ;  /* 0x000000050a00720c */ /* 0x000fda0003f24070 */
[----:B------:R-:W-:Y:S01]  /*0300*/  @!P1 IMAD.IADD R5, R5, 0x1, -R10 ;  /* 0x0000000105059824 */ /* 0x000fe200078e0a0a */
[----:B------:R-:W-:-:S04]  /*0310*/  ISETP.NE.AND P1, PT, R0, RZ, PT ;  /* 0x000000ff0000720c */ /* 0x000fc80003f25270 */
[----:B------:R-:W-:-:S13]  /*0320*/  ISETP.GT.U32.AND P2, PT, R10, R5, PT ;  /* 0x000000050a00720c */ /* 0x000fda0003f44070 */
[----:B------:R-:W-:-:S05]  /*0330*/  @!P2 IMAD.IADD R5, R5, 0x1, -R10 ;  /* 0x000000010505a824 */ /* 0x000fca00078e0a0a */
[----:B------:R-:W-:Y:S02]  /*0340*/  @!P3 IADD3 R5, PT, PT, -R5, RZ, RZ ;  /* 0x000000ff0505b210 */ /* 0x000fe40007ffe1ff */
[----:B------:R-:W-:-:S04]  /*0350*/  @!P1 LOP3.LUT R5, RZ, R0, RZ, 0x33, !PT ;  /* 0x00000000ff059212 */ /* 0x000fc800078e33ff */
[----:B------:R-:W-:-:S05]  /*0360*/  LEA R5, R5, UR4, 0x2 ;  /* 0x0000000405057c11 */ /* 0x000fca000f8e10ff */
[----:B------:R0:W-:Y:S02]  /*0370*/  ATOMS.POPC.INC.32 RZ, [R5+URZ] ;  /* 0x0000000005ff7f8c */ /* 0x0001e4000d8000ff */
.L_x_4:
[----:B------:R-:W-:Y:S05]  /*0380*/  BSYNC.RECONVERGENT B0 ;  /* 0x0000000000007941 */ /* 0x000fea0003800200 */
.L_x_3:
[----:B------:R-:W-:Y:S06]  /*0390*/  BAR.SYNC.DEFER_BLOCKING 0x0 ;  /* 0x0000000000007b1d */ /* 0x000fec0000010000 */
[----:B------:R-:W-:Y:S05]  /*03a0*/  @P0 EXIT ;  /* 0x000000000000094d */ /* 0x000fea0003800000 */
[----:B------:R-:W1:Y:S01]  /*03b0*/  S2UR UR5, SR_CgaCtaId ;  /* 0x00000000000579c3 */ /* 0x000e620000008800 */
[----:B------:R-:W-:-:S07]  /*03c0*/  UMOV UR4, 0x400 ;  /* 0x0000040000047882 */ /* 0x000fce0000000000 */
[----:B------:R-:W2:Y:S01]  /*03d0*/  LDC.64 R6, c[0x0][0x388] ;  /* 0x0000e200ff067b82 */ /* 0x000ea20000000a00 */
[----:B-1----:R-:W-:-:S12]  /*03e0*/  ULEA UR4, UR5, UR4, 0x18 ;  /* 0x0000000405047291 */ /* 0x002fd8000f8ec0ff */
.L_x_5:
[C---:B------:R-:W-:Y:S01]  /*03f0*/  LEA R8, R3.reuse, UR4, 0x2 ;  /* 0x0000000403087c11 */ /* 0x040fe2000f8e10ff */
[----:B012---:R-:W-:-:S04]  /*0400*/  IMAD.WIDE R4, R3, 0x4, R6 ;  /* 0x0000000403047825 */ /* 0x007fc800078e0206 */
[----:B------:R-:W0:Y:S01]  /*0410*/  LDS R9, [R8] ;  /* 0x0000000008097984 */ /* 0x000e220000000800 */
[----:B------:R-:W-:-:S05]  /*0420*/  IMAD.IADD R3, R2, 0x1, R3 ;  /* 0x0000000102037824 */ /* 0x000fca00078e0203 */
[----:B------:R-:W-:Y:S01]  /*0430*/  ISETP.GE.AND P0, PT, R3, R0, PT ;  /* 0x000000000300720c */ /* 0x000fe20003f06270 */
[----:B0-----:R1:W-:-:S12]  /*0440*/  REDG.E.ADD.STRONG.GPU desc[UR6][R4.64], R9 ;  /* 0x000000090400798e */ /* 0x0013d8000c12e106 */
[----:B------:R-:W-:Y:S05]  /*0450*/  @!P0 BRA `(.L_x_5) ;  /* 0xfffffffc00e48947 */ /* 0x000fea000383ffff */
[----:B------:R-:W-:Y:S05]  /*0460*/  EXIT ;  /* 0x000000000000794d */ /* 0x000fea0003800000 */
.L_x_6:
[----:B------:R-:W-:-:S00]  /*0470*/  BRA `(.L_x_6) ;  /* 0xfffffffc00fc7947 */ /* 0x000fc0000383ffff */
[----:B------:R-:W-:-:S00]  /*0480*/  NOP ;  /* 0x0000000000007918 */ /* 0x000fc00000000000 */
[----:B------:R-:W-:-:S00]  /*0490*/  NOP ;  /* 0x0000000000007918 */ /* 0x000fc00000000000 */
[----:B------:R-:W-:-:S00]  /*04a0*/  NOP ;  /* 0x0000000000007918 */ /* 0x000fc00000000000 */
[----:B------:R-:W-:-:S00]  /*04b0*/  NOP ;  /* 0x0000000000007918 */ /* 0x000fc00000000000 */
[----:B------:R-:W-:-:S00]  /*04c0*/  NOP ;  /* 0x0000000000007918 */ /* 0x000fc00000000000 */
[----:B------:R-:W-:-:S00]  /*04d0*/  NOP ;  /* 0x0000000000007918 */ /* 0x000fc00000000000 */
[----:B------:R-:W-:-:S00]  /*04e0*/  NOP ;  /* 0x0000000000007918 */ /* 0x000fc00000000000 */
[----:B------:R-:W-:-:S00]  /*04f0*/  NOP ;  /* 0x0000000000007918 */ /* 0x000fc00000000000 */
.L_x_7:


//--------------------- .nv.shared._Z9histogramPiS_ii --------------------------
	.section	.nv.shared._Z9histogramPiS_ii,"aw",@nobits
	.sectionflags	@""
	.align	4
.nv.shared._Z9histogramPiS_ii:
	.zero		2048


//--------------------- .nv.shared.reserved.0     --------------------------
	.section	.nv.shared.reserved.0,"aw",@nobits
	.weak		__nv_reservedSMEM_offset_0_alias
	.size		__nv_reservedSMEM_offset_0_alias, 0, 64
	.other		__nv_reservedSMEM_offset_0_alias,@"STO_CUDA_RESERVED_SHARED STV_DEFAULT"
__nv_reservedSMEM_offset_0_alias:
	.zero		0
	.zero		64


//--------------------- .nv.constant0._Z9histogramPiS_ii --------------------------
	.section	.nv.constant0._Z9histogramPiS_ii,"a",@progbits
	.sectionflags	@""
	.align	4
.nv.constant0._Z9histogramPiS_ii:
	.zero		920


//--------------------- SYMBOLS --------------------------

	.type		.nv.reservedSmem.offset0,@object
	.size		.nv.reservedSmem.offset0,0x4
	.type		.nv.reservedSmem.cap,@object
	.size		.nv.reservedSmem.cap,0x4
